//
// Generated by NVIDIA NVVM Compiler
//
// Compiler Build ID: CL-36424714
// Cuda compilation tools, release 13.0, V13.0.88
// Based on NVVM 20.0.0
//

.version 9.0
.target sm_100
.address_size 64

	// .globl	_ZN3cub18CUB_300001_SM_10006detail11EmptyKernelIvEEvv
.global .align 1 .b8 _ZN40_INTERNAL_8947f698_4_k_cu_78ab1297_836704cuda3std3__45__cpo5beginE[1];
.global .align 1 .b8 _ZN40_INTERNAL_8947f698_4_k_cu_78ab1297_836704cuda3std3__45__cpo3endE[1];
.global .align 1 .b8 _ZN40_INTERNAL_8947f698_4_k_cu_78ab1297_836704cuda3std3__45__cpo6cbeginE[1];
.global .align 1 .b8 _ZN40_INTERNAL_8947f698_4_k_cu_78ab1297_836704cuda3std3__45__cpo4cendE[1];
.global .align 1 .b8 _ZN40_INTERNAL_8947f698_4_k_cu_78ab1297_836704cuda3std3__45__cpo6rbeginE[1];
.global .align 1 .b8 _ZN40_INTERNAL_8947f698_4_k_cu_78ab1297_836704cuda3std3__45__cpo4rendE[1];
.global .align 1 .b8 _ZN40_INTERNAL_8947f698_4_k_cu_78ab1297_836704cuda3std3__45__cpo7crbeginE[1];
.global .align 1 .b8 _ZN40_INTERNAL_8947f698_4_k_cu_78ab1297_836704cuda3std3__45__cpo5crendE[1];
.global .align 1 .b8 _ZN40_INTERNAL_8947f698_4_k_cu_78ab1297_836704cuda3std3__442_GLOBAL__N__8947f698_4_k_cu_78ab1297_836706ignoreE[1];
.global .align 1 .b8 _ZN40_INTERNAL_8947f698_4_k_cu_78ab1297_836704cuda3std3__419piecewise_constructE[1];
.global .align 1 .b8 _ZN40_INTERNAL_8947f698_4_k_cu_78ab1297_836704cuda3std3__48in_placeE[1];
.global .align 1 .b8 _ZN40_INTERNAL_8947f698_4_k_cu_78ab1297_836704cuda3std3__420unreachable_sentinelE[1];
.global .align 1 .b8 _ZN40_INTERNAL_8947f698_4_k_cu_78ab1297_836704cuda3std3__47nulloptE[1];
.global .align 1 .b8 _ZN40_INTERNAL_8947f698_4_k_cu_78ab1297_836704cuda3std3__48unexpectE[1];
.global .align 1 .b8 _ZN40_INTERNAL_8947f698_4_k_cu_78ab1297_836704cuda3std6ranges3__45__cpo4swapE[1];
.global .align 1 .b8 _ZN40_INTERNAL_8947f698_4_k_cu_78ab1297_836704cuda3std6ranges3__45__cpo9iter_moveE[1];
.global .align 1 .b8 _ZN40_INTERNAL_8947f698_4_k_cu_78ab1297_836704cuda3std6ranges3__45__cpo5beginE[1];
.global .align 1 .b8 _ZN40_INTERNAL_8947f698_4_k_cu_78ab1297_836704cuda3std6ranges3__45__cpo3endE[1];
.global .align 1 .b8 _ZN40_INTERNAL_8947f698_4_k_cu_78ab1297_836704cuda3std6ranges3__45__cpo6cbeginE[1];
.global .align 1 .b8 _ZN40_INTERNAL_8947f698_4_k_cu_78ab1297_836704cuda3std6ranges3__45__cpo4cendE[1];
.global .align 1 .b8 _ZN40_INTERNAL_8947f698_4_k_cu_78ab1297_836704cuda3std6ranges3__45__cpo7advanceE[1];
.global .align 1 .b8 _ZN40_INTERNAL_8947f698_4_k_cu_78ab1297_836704cuda3std6ranges3__45__cpo9iter_swapE[1];
.global .align 1 .b8 _ZN40_INTERNAL_8947f698_4_k_cu_78ab1297_836704cuda3std6ranges3__45__cpo4nextE[1];
.global .align 1 .b8 _ZN40_INTERNAL_8947f698_4_k_cu_78ab1297_836704cuda3std6ranges3__45__cpo4prevE[1];
.global .align 1 .b8 _ZN40_INTERNAL_8947f698_4_k_cu_78ab1297_836704cuda3std6ranges3__45__cpo4dataE[1];
.global .align 1 .b8 _ZN40_INTERNAL_8947f698_4_k_cu_78ab1297_836704cuda3std6ranges3__45__cpo5cdataE[1];
.global .align 1 .b8 _ZN40_INTERNAL_8947f698_4_k_cu_78ab1297_836704cuda3std6ranges3__45__cpo4sizeE[1];
.global .align 1 .b8 _ZN40_INTERNAL_8947f698_4_k_cu_78ab1297_836704cuda3std6ranges3__45__cpo5ssizeE[1];
.global .align 1 .b8 _ZN40_INTERNAL_8947f698_4_k_cu_78ab1297_836704cuda3std6ranges3__45__cpo8distanceE[1];
.global .align 1 .b8 _ZN40_INTERNAL_8947f698_4_k_cu_78ab1297_836706thrust24THRUST_300001_SM_1000_NS8cuda_cub3parE[1];
.global .align 1 .b8 _ZN40_INTERNAL_8947f698_4_k_cu_78ab1297_836706thrust24THRUST_300001_SM_1000_NS8cuda_cub10par_nosyncE[1];
.global .align 1 .b8 _ZN40_INTERNAL_8947f698_4_k_cu_78ab1297_836706thrust24THRUST_300001_SM_1000_NS6system6detail10sequential3seqE[1];
.global .align 1 .b8 _ZN40_INTERNAL_8947f698_4_k_cu_78ab1297_836706thrust24THRUST_300001_SM_1000_NS12placeholders2_1E[1];
.global .align 1 .b8 _ZN40_INTERNAL_8947f698_4_k_cu_78ab1297_836706thrust24THRUST_300001_SM_1000_NS12placeholders2_2E[1];
.global .align 1 .b8 _ZN40_INTERNAL_8947f698_4_k_cu_78ab1297_836706thrust24THRUST_300001_SM_1000_NS12placeholders2_3E[1];
.global .align 1 .b8 _ZN40_INTERNAL_8947f698_4_k_cu_78ab1297_836706thrust24THRUST_300001_SM_1000_NS12placeholders2_4E[1];
.global .align 1 .b8 _ZN40_INTERNAL_8947f698_4_k_cu_78ab1297_836706thrust24THRUST_300001_SM_1000_NS12placeholders2_5E[1];
.global .align 1 .b8 _ZN40_INTERNAL_8947f698_4_k_cu_78ab1297_836706thrust24THRUST_300001_SM_1000_NS12placeholders2_6E[1];
.global .align 1 .b8 _ZN40_INTERNAL_8947f698_4_k_cu_78ab1297_836706thrust24THRUST_300001_SM_1000_NS12placeholders2_7E[1];
.global .align 1 .b8 _ZN40_INTERNAL_8947f698_4_k_cu_78ab1297_836706thrust24THRUST_300001_SM_1000_NS12placeholders2_8E[1];
.global .align 1 .b8 _ZN40_INTERNAL_8947f698_4_k_cu_78ab1297_836706thrust24THRUST_300001_SM_1000_NS12placeholders2_9E[1];
.global .align 1 .b8 _ZN40_INTERNAL_8947f698_4_k_cu_78ab1297_836706thrust24THRUST_300001_SM_1000_NS12placeholders3_10E[1];
.global .align 1 .b8 _ZN40_INTERNAL_8947f698_4_k_cu_78ab1297_836706thrust24THRUST_300001_SM_1000_NS3seqE[1];

.visible .entry _ZN3cub18CUB_300001_SM_10006detail11EmptyKernelIvEEvv()
{


	ret;

}


// ===== COMPILED SASS (sm_100) =====

	.target	sm_100

	.elftype	@"ET_EXEC"


//--------------------- .note.nv.tkinfo           --------------------------
	.section	.note.nv.tkinfo,"",@"SHT_NOTE"
	.sectionflags	@"SHF_NOTE_NV_TKINFO"
	.tkinfo
        /*0018*/ 	.word	0x00000002
        /*0030*/ 	.string	""
        /*0030*/ 	.string	"ptxas"
        /*0030*/ 	.string	"Cuda compilation tools, release 13.0, V13.0.88"
        /*0030*/ 	.string	"Build cuda_13.0.r13.0/compiler.36424714_0"
        /*0030*/ 	.string	"-arch sm_100 -m 64 "



//--------------------- .note.nv.cuinfo           --------------------------
	.section	.note.nv.cuinfo,"",@"SHT_NOTE"
	.sectionflags	@"SHF_NOTE_NV_CUINFO"
        /*0018*/ 	.short	0x0002
        /*001a*/ 	.short	0x0064
        /*001c*/ 	.short	0x0082
	.zero		2


//--------------------- .nv.info                  --------------------------
	.section	.nv.info,"",@"SHT_CUDA_INFO"
	.align	4


	//----- nvinfo : EIATTR_REGCOUNT
	.align		4
        /*0000*/ 	.byte	0x04, 0x2f
        /*0002*/ 	.short	(.L_44 - .L_43)
	.align		4
.L_43:
        /*0004*/ 	.word	index@(_ZN3cub18CUB_300001_SM_10006detail11EmptyKernelIvEEvv)
        /*0008*/ 	.word	0x00000004


	//----- nvinfo : EIATTR_FRAME_SIZE
	.align		4
.L_44:
        /*000c*/ 	.byte	0x04, 0x11
        /*000e*/ 	.short	(.L_46 - .L_45)
	.align		4
.L_45:
        /*0010*/ 	.word	index@(_ZN3cub18CUB_300001_SM_10006detail11EmptyKernelIvEEvv)
        /*0014*/ 	.word	0x00000000


	//----- nvinfo : EIATTR_MIN_STACK_SIZE
	.align		4
.L_46:
        /*0018*/ 	.byte	0x04, 0x12
        /*001a*/ 	.short	(.L_48 - .L_47)
	.align		4
.L_47:
        /*001c*/ 	.word	index@(_ZN3cub18CUB_300001_SM_10006detail11EmptyKernelIvEEvv)
        /*0020*/ 	.word	0x00000000
.L_48:


//--------------------- .nv.compat                --------------------------
	.section	.nv.compat,"",@"SHT_CUDA_COMPAT_INFO"
	.align	4
        /*0000*/ 	.byte	0x02, 0x09, 0x00, 0x00, 0x02, 0x02, 0x01, 0x00, 0x02, 0x05, 0x05, 0x00, 0x03, 0x07, 0x01, 0x01
        /*0010*/ 	.byte	0x02, 0x03, 0x00, 0x00, 0x02, 0x06, 0x01, 0x00, 0x04, 0x0b, 0x08, 0x00, 0x09, 0x00, 0x00, 0x00
        /*0020*/ 	.byte	0x00, 0x00, 0x00, 0x00


//--------------------- .nv.info._ZN3cub18CUB_300001_SM_10006detail11EmptyKernelIvEEvv --------------------------
	.section	.nv.info._ZN3cub18CUB_300001_SM_10006detail11EmptyKernelIvEEvv,"",@"SHT_CUDA_INFO"
	.sectionflags	@""
	.align	4


	//----- nvinfo : EIATTR_CUDA_API_VERSION
	.align		4
        /*0000*/ 	.byte	0x04, 0x37
        /*0002*/ 	.short	(.L_50 - .L_49)
.L_49:
        /*0004*/ 	.word	0x00000082


	//----- nvinfo : EIATTR_SPARSE_MMA_MASK
	.align		4
.L_50:
        /*0008*/ 	.byte	0x03, 0x50
        /*000a*/ 	.short	0x0000


	//----- nvinfo : EIATTR_MAXREG_COUNT
	.align		4
        /*000c*/ 	.byte	0x03, 0x1b
        /*000e*/ 	.short	0x00ff


	//----- nvinfo : EIATTR_MERCURY_ISA_VERSION
	.align		4
        /*0010*/ 	.byte	0x03, 0x5f
        /*0012*/ 	.short	0x0101


	//----- nvinfo : EIATTR_VRC_CTA_INIT_COUNT
	.align		4
        /*0014*/ 	.byte	0x02, 0x4a
	.zero		1
	.zero		1


	//----- nvinfo : EIATTR_EXIT_INSTR_OFFSETS
	.align		4
        /*0018*/ 	.byte	0x04, 0x1c
        /*001a*/ 	.short	(.L_52 - .L_51)


	//   ....[0]....
.L_51:
        /*001c*/ 	.word	0x00000010


	//----- nvinfo : EIATTR_SW_WAR
	.align		4
.L_52:
        /*0020*/ 	.byte	0x04, 0x36
        /*0022*/ 	.short	(.L_54 - .L_53)
.L_53:
        /*0024*/ 	.word	0x00000008
.L_54:


//--------------------- .nv.callgraph             --------------------------
	.section	.nv.callgraph,"",@"SHT_CUDA_CALLGRAPH"
	.align	4
	.sectionentsize	8
	.align		4
        /*0000*/ 	.word	0x00000000
	.align		4
        /*0004*/ 	.word	0xffffffff
	.align		4
        /*0008*/ 	.word	0x00000000
	.align		4
        /*000c*/ 	.word	0xfffffffe
	.align		4
        /*0010*/ 	.word	0x00000000
	.align		4
        /*0014*/ 	.word	0xfffffffd
	.align		4
        /*0018*/ 	.word	0x00000000
	.align		4
        /*001c*/ 	.word	0xfffffffc


//--------------------- .nv.constant4             --------------------------
	.section	.nv.constant4,"a",@progbits
	.align	8
	.align		8
.nv.constant4:
        /*0000*/ 	.dword	_ZN40_INTERNAL_8947f698_4_k_cu_78ab1297_839944cuda3std3__45__cpo5beginE
	.align		8
        /*0008*/ 	.dword	_ZN40_INTERNAL_8947f698_4_k_cu_78ab1297_839944cuda3std3__45__cpo3endE
	.align		8
        /*0010*/ 	.dword	_ZN40_INTERNAL_8947f698_4_k_cu_78ab1297_839944cuda3std3__45__cpo6cbeginE
	.align		8
        /*0018*/ 	.dword	_ZN40_INTERNAL_8947f698_4_k_cu_78ab1297_839944cuda3std3__45__cpo4cendE
	.align		8
        /*0020*/ 	.dword	_ZN40_INTERNAL_8947f698_4_k_cu_78ab1297_839944cuda3std3__45__cpo6rbeginE
	.align		8
        /*0028*/ 	.dword	_ZN40_INTERNAL_8947f698_4_k_cu_78ab1297_839944cuda3std3__45__cpo4rendE
	.align		8
        /*0030*/ 	.dword	_ZN40_INTERNAL_8947f698_4_k_cu_78ab1297_839944cuda3std3__45__cpo7crbeginE
	.align		8
        /*0038*/ 	.dword	_ZN40_INTERNAL_8947f698_4_k_cu_78ab1297_839944cuda3std3__45__cpo5crendE
	.align		8
        /*0040*/ 	.dword	_ZN40_INTERNAL_8947f698_4_k_cu_78ab1297_839944cuda3std3__442_GLOBAL__N__8947f698_4_k_cu_78ab1297_839946ignoreE
	.align		8
        /*0048*/ 	.dword	_ZN40_INTERNAL_8947f698_4_k_cu_78ab1297_839944cuda3std3__419piecewise_constructE
	.align		8
        /*0050*/ 	.dword	_ZN40_INTERNAL_8947f698_4_k_cu_78ab1297_839944cuda3std3__48in_placeE
	.align		8
        /*0058*/ 	.dword	_ZN40_INTERNAL_8947f698_4_k_cu_78ab1297_839944cuda3std3__420unreachable_sentinelE
	.align		8
        /*0060*/ 	.dword	_ZN40_INTERNAL_8947f698_4_k_cu_78ab1297_839944cuda3std3__47nulloptE
	.align		8
        /*0068*/ 	.dword	_ZN40_INTERNAL_8947f698_4_k_cu_78ab1297_839944cuda3std3__48unexpectE
	.align		8
        /*0070*/ 	.dword	_ZN40_INTERNAL_8947f698_4_k_cu_78ab1297_839944cuda3std6ranges3__45__cpo4swapE
	.align		8
        /*0078*/ 	.dword	_ZN40_INTERNAL_8947f698_4_k_cu_78ab1297_839944cuda3std6ranges3__45__cpo9iter_moveE
	.align		8
        /*0080*/ 	.dword	_ZN40_INTERNAL_8947f698_4_k_cu_78ab1297_839944cuda3std6ranges3__45__cpo5beginE
	.align		8
        /*0088*/ 	.dword	_ZN40_INTERNAL_8947f698_4_k_cu_78ab1297_839944cuda3std6ranges3__45__cpo3endE
	.align		8
        /*0090*/ 	.dword	_ZN40_INTERNAL_8947f698_4_k_cu_78ab1297_839944cuda3std6ranges3__45__cpo6cbeginE
	.align		8
        /*0098*/ 	.dword	_ZN40_INTERNAL_8947f698_4_k_cu_78ab1297_839944cuda3std6ranges3__45__cpo4cendE
	.align		8
        /*00a0*/ 	.dword	_ZN40_INTERNAL_8947f698_4_k_cu_78ab1297_839944cuda3std6ranges3__45__cpo7advanceE
	.align		8
        /*00a8*/ 	.dword	_ZN40_INTERNAL_8947f698_4_k_cu_78ab1297_839944cuda3std6ranges3__45__cpo9iter_swapE
	.align		8
        /*00b0*/ 	.dword	_ZN40_INTERNAL_8947f698_4_k_cu_78ab1297_839944cuda3std6ranges3__45__cpo4nextE
	.align		8
        /*00b8*/ 	.dword	_ZN40_INTERNAL_8947f698_4_k_cu_78ab1297_839944cuda3std6ranges3__45__cpo4prevE
	.align		8
        /*00c0*/ 	.dword	_ZN40_INTERNAL_8947f698_4_k_cu_78ab1297_839944cuda3std6ranges3__45__cpo4dataE
	.align		8
        /*00c8*/ 	.dword	_ZN40_INTERNAL_8947f698_4_k_cu_78ab1297_839944cuda3std6ranges3__45__cpo5cdataE
	.align		8
        /*00d0*/ 	.dword	_ZN40_INTERNAL_8947f698_4_k_cu_78ab1297_839944cuda3std6ranges3__45__cpo4sizeE
	.align		8
        /*00d8*/ 	.dword	_ZN40_INTERNAL_8947f698_4_k_cu_78ab1297_839944cuda3std6ranges3__45__cpo5ssizeE
	.align		8
        /*00e0*/ 	.dword	_ZN40_INTERNAL_8947f698_4_k_cu_78ab1297_839944cuda3std6ranges3__45__cpo8distanceE
	.align		8
        /*00e8*/ 	.dword	_ZN40_INTERNAL_8947f698_4_k_cu_78ab1297_839946thrust24THRUST_300001_SM_1000_NS8cuda_cub3parE
	.align		8
        /*00f0*/ 	.dword	_ZN40_INTERNAL_8947f698_4_k_cu_78ab1297_839946thrust24THRUST_300001_SM_1000_NS8cuda_cub10par_nosyncE
	.align		8
        /*00f8*/ 	.dword	_ZN40_INTERNAL_8947f698_4_k_cu_78ab1297_839946thrust24THRUST_300001_SM_1000_NS6system6detail10sequential3seqE
	.align		8
        /*0100*/ 	.dword	_ZN40_INTERNAL_8947f698_4_k_cu_78ab1297_839946thrust24THRUST_300001_SM_1000_NS12placeholders2_1E
	.align		8
        /*0108*/ 	.dword	_ZN40_INTERNAL_8947f698_4_k_cu_78ab1297_839946thrust24THRUST_300001_SM_1000_NS12placeholders2_2E
	.align		8
        /*0110*/ 	.dword	_ZN40_INTERNAL_8947f698_4_k_cu_78ab1297_839946thrust24THRUST_300001_SM_1000_NS12placeholders2_3E
	.align		8
        /*0118*/ 	.dword	_ZN40_INTERNAL_8947f698_4_k_cu_78ab1297_839946thrust24THRUST_300001_SM_1000_NS12placeholders2_4E
	.align		8
        /*0120*/ 	.dword	_ZN40_INTERNAL_8947f698_4_k_cu_78ab1297_839946thrust24THRUST_300001_SM_1000_NS12placeholders2_5E
	.align		8
        /*0128*/ 	.dword	_ZN40_INTERNAL_8947f698_4_k_cu_78ab1297_839946thrust24THRUST_300001_SM_1000_NS12placeholders2_6E
	.align		8
        /*0130*/ 	.dword	_ZN40_INTERNAL_8947f698_4_k_cu_78ab1297_839946thrust24THRUST_300001_SM_1000_NS12placeholders2_7E
	.align		8
        /*0138*/ 	.dword	_ZN40_INTERNAL_8947f698_4_k_cu_78ab1297_839946thrust24THRUST_300001_SM_1000_NS12placeholders2_8E
	.align		8
        /*0140*/ 	.dword	_ZN40_INTERNAL_8947f698_4_k_cu_78ab1297_839946thrust24THRUST_300001_SM_1000_NS12placeholders2_9E
	.align		8
        /*0148*/ 	.dword	_ZN40_INTERNAL_8947f698_4_k_cu_78ab1297_839946thrust24THRUST_300001_SM_1000_NS12placeholders3_10E
	.align		8
        /*0150*/ 	.dword	_ZN40_INTERNAL_8947f698_4_k_cu_78ab1297_839946thrust24THRUST_300001_SM_1000_NS3seqE


//--------------------- .text._ZN3cub18CUB_300001_SM_10006detail11EmptyKernelIvEEvv --------------------------
	.section	.text._ZN3cub18CUB_300001_SM_10006detail11EmptyKernelIvEEvv,"ax",@progbits
	.align	128
        .global         _ZN3cub18CUB_300001_SM_10006detail11EmptyKernelIvEEvv
        .type           _ZN3cub18CUB_300001_SM_10006detail11EmptyKernelIvEEvv,@function
        .size           _ZN3cub18CUB_300001_SM_10006detail11EmptyKernelIvEEvv,(.L_x_1 - _ZN3cub18CUB_300001_SM_10006detail11EmptyKernelIvEEvv)
        .other          _ZN3cub18CUB_300001_SM_10006detail11EmptyKernelIvEEvv,@"STO_CUDA_ENTRY STV_DEFAULT"
_ZN3cub18CUB_300001_SM_10006detail11EmptyKernelIvEEvv:
.text._ZN3cub18CUB_300001_SM_10006detail11EmptyKernelIvEEvv:
[----:B------:R-:W-:Y:S01]  /*0000*/  LDC R1, c[0x0][0x37c] ;  /* 0x0000df00ff017b82 */ /* 0x000fe20000000800 */
[----:B------:R-:W-:Y:S05]  /*0010*/  EXIT ;  /* 0x000000000000794d */ /* 0x000fea0003800000 */
.L_x_0:
[----:B------:R-:W-:-:S00]  /*0020*/  BRA `(.L_x_0) ;  /* 0xfffffffc00fc7947 */ /* 0x000fc0000383ffff */
[----:B------:R-:W-:-:S00]  /*0030*/  NOP ;  /* 0x0000000000007918 */ /* 0x000fc00000000000 */
        /* <DEDUP_REMOVED lines=12> */
.L_x_1:


//--------------------- .nv.shared.reserved.0     --------------------------
	.section	.nv.shared.reserved.0,"aw",@nobits
	.weak		__nv_reservedSMEM_offset_0_alias
	.size		__nv_reservedSMEM_offset_0_alias, 0, 64
	.other		__nv_reservedSMEM_offset_0_alias,@"STO_CUDA_RESERVED_SHARED STV_DEFAULT"
__nv_reservedSMEM_offset_0_alias:
	.zero		0
	.zero		64


//--------------------- .nv.global                --------------------------
	.section	.nv.global,"aw",@nobits
.nv.global:
	.type		_ZN40_INTERNAL_8947f698_4_k_cu_78ab1297_839946thrust24THRUST_300001_SM_1000_NS3seqE,@object
	.size		_ZN40_INTERNAL_8947f698_4_k_cu_78ab1297_839946thrust24THRUST_300001_SM_1000_NS3seqE,(_ZN40_INTERNAL_8947f698_4_k_cu_78ab1297_839944cuda3std3__48in_placeE - _ZN40_INTERNAL_8947f698_4_k_cu_78ab1297_839946thrust24THRUST_300001_SM_1000_NS3seqE)
_ZN40_INTERNAL_8947f698_4_k_cu_78ab1297_839946thrust24THRUST_300001_SM_1000_NS3seqE:
	.zero		1
	.type		_ZN40_INTERNAL_8947f698_4_k_cu_78ab1297_839944cuda3std3__48in_placeE,@object
	.size		_ZN40_INTERNAL_8947f698_4_k_cu_78ab1297_839944cuda3std3__48in_placeE,(_ZN40_INTERNAL_8947f698_4_k_cu_78ab1297_839944cuda3std6ranges3__45__cpo4sizeE - _ZN40_INTERNAL_8947f698_4_k_cu_78ab1297_839944cuda3std3__48in_placeE)
_ZN40_INTERNAL_8947f698_4_k_cu_78ab1297_839944cuda3std3__48in_placeE:
	.zero		1
	.type		_ZN40_INTERNAL_8947f698_4_k_cu_78ab1297_839944cuda3std6ranges3__45__cpo4sizeE,@object
	.size		_ZN40_INTERNAL_8947f698_4_k_cu_78ab1297_839944cuda3std6ranges3__45__cpo4sizeE,(_ZN40_INTERNAL_8947f698_4_k_cu_78ab1297_839946thrust24THRUST_300001_SM_1000_NS12placeholders2_3E - _ZN40_INTERNAL_8947f698_4_k_cu_78ab1297_839944cuda3std6ranges3__45__cpo4sizeE)
_ZN40_INTERNAL_8947f698_4_k_cu_78ab1297_839944cuda3std6ranges3__45__cpo4sizeE:
	.zero		1
	.type		_ZN40_INTERNAL_8947f698_4_k_cu_78ab1297_839946thrust24THRUST_300001_SM_1000_NS12placeholders2_3E,@object
	.size		_ZN40_INTERNAL_8947f698_4_k_cu_78ab1297_839946thrust24THRUST_300001_SM_1000_NS12placeholders2_3E,(_ZN40_INTERNAL_8947f698_4_k_cu_78ab1297_839944cuda3std3__45__cpo6cbeginE - _ZN40_INTERNAL_8947f698_4_k_cu_78ab1297_839946thrust24THRUST_300001_SM_1000_NS12placeholders2_3E)
_ZN40_INTERNAL_8947f698_4_k_cu_78ab1297_839946thrust24THRUST_300001_SM_1000_NS12placeholders2_3E:
	.zero		1
	.type		_ZN40_INTERNAL_8947f698_4_k_cu_78ab1297_839944cuda3std3__45__cpo6cbeginE,@object
	.size		_ZN40_INTERNAL_8947f698_4_k_cu_78ab1297_839944cuda3std3__45__cpo6cbeginE,(_ZN40_INTERNAL_8947f698_4_k_cu_78ab1297_839944cuda3std6ranges3__45__cpo6cbeginE - _ZN40_INTERNAL_8947f698_4_k_cu_78ab1297_839944cuda3std3__45__cpo6cbeginE)
_ZN40_INTERNAL_8947f698_4_k_cu_78ab1297_839944cuda3std3__45__cpo6cbeginE:
	.zero		1
	.type		_ZN40_INTERNAL_8947f698_4_k_cu_78ab1297_839944cuda3std6ranges3__45__cpo6cbeginE,@object
	.size		_ZN40_INTERNAL_8947f698_4_k_cu_78ab1297_839944cuda3std6ranges3__45__cpo6cbeginE,(_ZN40_INTERNAL_8947f698_4_k_cu_78ab1297_839946thrust24THRUST_300001_SM_1000_NS12placeholders2_7E - _ZN40_INTERNAL_8947f698_4_k_cu_78ab1297_839944cuda3std6ranges3__45__cpo6cbeginE)
_ZN40_INTERNAL_8947f698_4_k_cu_78ab1297_839944cuda3std6ranges3__45__cpo6cbeginE:
	.zero		1
	.type		_ZN40_INTERNAL_8947f698_4_k_cu_78ab1297_839946thrust24THRUST_300001_SM_1000_NS12placeholders2_7E,@object
	.size		_ZN40_INTERNAL_8947f698_4_k_cu_78ab1297_839946thrust24THRUST_300001_SM_1000_NS12placeholders2_7E,(_ZN40_INTERNAL_8947f698_4_k_cu_78ab1297_839944cuda3std3__45__cpo7crbeginE - _ZN40_INTERNAL_8947f698_4_k_cu_78ab1297_839946thrust24THRUST_300001_SM_1000_NS12placeholders2_7E)
_ZN40_INTERNAL_8947f698_4_k_cu_78ab1297_839946thrust24THRUST_300001_SM_1000_NS12placeholders2_7E:
	.zero		1
	.type		_ZN40_INTERNAL_8947f698_4_k_cu_78ab1297_839944cuda3std3__45__cpo7crbeginE,@object
	.size		_ZN40_INTERNAL_8947f698_4_k_cu_78ab1297_839944cuda3std3__45__cpo7crbeginE,(_ZN40_INTERNAL_8947f698_4_k_cu_78ab1297_839944cuda3std6ranges3__45__cpo4nextE - _ZN40_INTERNAL_8947f698_4_k_cu_78ab1297_839944cuda3std3__45__cpo7crbeginE)
_ZN40_INTERNAL_8947f698_4_k_cu_78ab1297_839944cuda3std3__45__cpo7crbeginE:
	.zero		1
	.type		_ZN40_INTERNAL_8947f698_4_k_cu_78ab1297_839944cuda3std6ranges3__45__cpo4nextE,@object
	.size		_ZN40_INTERNAL_8947f698_4_k_cu_78ab1297_839944cuda3std6ranges3__45__cpo4nextE,(_ZN40_INTERNAL_8947f698_4_k_cu_78ab1297_839944cuda3std6ranges3__45__cpo4swapE - _ZN40_INTERNAL_8947f698_4_k_cu_78ab1297_839944cuda3std6ranges3__45__cpo4nextE)
_ZN40_INTERNAL_8947f698_4_k_cu_78ab1297_839944cuda3std6ranges3__45__cpo4nextE:
	.zero		1
	.type		_ZN40_INTERNAL_8947f698_4_k_cu_78ab1297_839944cuda3std6ranges3__45__cpo4swapE,@object
	.size		_ZN40_INTERNAL_8947f698_4_k_cu_78ab1297_839944cuda3std6ranges3__45__cpo4swapE,(_ZN40_INTERNAL_8947f698_4_k_cu_78ab1297_839946thrust24THRUST_300001_SM_1000_NS8cuda_cub10par_nosyncE - _ZN40_INTERNAL_8947f698_4_k_cu_78ab1297_839944cuda3std6ranges3__45__cpo4swapE)
_ZN40_INTERNAL_8947f698_4_k_cu_78ab1297_839944cuda3std6ranges3__45__cpo4swapE:
	.zero		1
	.type		_ZN40_INTERNAL_8947f698_4_k_cu_78ab1297_839946thrust24THRUST_300001_SM_1000_NS8cuda_cub10par_nosyncE,@object
	.size		_ZN40_INTERNAL_8947f698_4_k_cu_78ab1297_839946thrust24THRUST_300001_SM_1000_NS8cuda_cub10par_nosyncE,(_ZN40_INTERNAL_8947f698_4_k_cu_78ab1297_839946thrust24THRUST_300001_SM_1000_NS12placeholders2_9E - _ZN40_INTERNAL_8947f698_4_k_cu_78ab1297_839946thrust24THRUST_300001_SM_1000_NS8cuda_cub10par_nosyncE)
_ZN40_INTERNAL_8947f698_4_k_cu_78ab1297_839946thrust24THRUST_300001_SM_1000_NS8cuda_cub10par_nosyncE:
	.zero		1
	.type		_ZN40_INTERNAL_8947f698_4_k_cu_78ab1297_839946thrust24THRUST_300001_SM_1000_NS12placeholders2_9E,@object
	.size		_ZN40_INTERNAL_8947f698_4_k_cu_78ab1297_839946thrust24THRUST_300001_SM_1000_NS12placeholders2_9E,(_ZN40_INTERNAL_8947f698_4_k_cu_78ab1297_839944cuda3std3__442_GLOBAL__N__8947f698_4_k_cu_78ab1297_839946ignoreE - _ZN40_INTERNAL_8947f698_4_k_cu_78ab1297_839946thrust24THRUST_300001_SM_1000_NS12placeholders2_9E)
_ZN40_INTERNAL_8947f698_4_k_cu_78ab1297_839946thrust24THRUST_300001_SM_1000_NS12placeholders2_9E:
	.zero		1
	.type		_ZN40_INTERNAL_8947f698_4_k_cu_78ab1297_839944cuda3std3__442_GLOBAL__N__8947f698_4_k_cu_78ab1297_839946ignoreE,@object
	.size		_ZN40_INTERNAL_8947f698_4_k_cu_78ab1297_839944cuda3std3__442_GLOBAL__N__8947f698_4_k_cu_78ab1297_839946ignoreE,(_ZN40_INTERNAL_8947f698_4_k_cu_78ab1297_839944cuda3std6ranges3__45__cpo4dataE - _ZN40_INTERNAL_8947f698_4_k_cu_78ab1297_839944cuda3std3__442_GLOBAL__N__8947f698_4_k_cu_78ab1297_839946ignoreE)
_ZN40_INTERNAL_8947f698_4_k_cu_78ab1297_839944cuda3std3__442_GLOBAL__N__8947f698_4_k_cu_78ab1297_839946ignoreE:
	.zero		1
	.type		_ZN40_INTERNAL_8947f698_4_k_cu_78ab1297_839944cuda3std6ranges3__45__cpo4dataE,@object
	.size		_ZN40_INTERNAL_8947f698_4_k_cu_78ab1297_839944cuda3std6ranges3__45__cpo4dataE,(_ZN40_INTERNAL_8947f698_4_k_cu_78ab1297_839946thrust24THRUST_300001_SM_1000_NS12placeholders2_1E - _ZN40_INTERNAL_8947f698_4_k_cu_78ab1297_839944cuda3std6ranges3__45__cpo4dataE)
_ZN40_INTERNAL_8947f698_4_k_cu_78ab1297_839944cuda3std6ranges3__45__cpo4dataE:
	.zero		1
	.type		_ZN40_INTERNAL_8947f698_4_k_cu_78ab1297_839946thrust24THRUST_300001_SM_1000_NS12placeholders2_1E,@object
	.size		_ZN40_INTERNAL_8947f698_4_k_cu_78ab1297_839946thrust24THRUST_300001_SM_1000_NS12placeholders2_1E,(_ZN40_INTERNAL_8947f698_4_k_cu_78ab1297_839944cuda3std3__45__cpo5beginE - _ZN40_INTERNAL_8947f698_4_k_cu_78ab1297_839946thrust24THRUST_300001_SM_1000_NS12placeholders2_1E)
_ZN40_INTERNAL_8947f698_4_k_cu_78ab1297_839946thrust24THRUST_300001_SM_1000_NS12placeholders2_1E:
	.zero		1
	.type		_ZN40_INTERNAL_8947f698_4_k_cu_78ab1297_839944cuda3std3__45__cpo5beginE,@object
	.size		_ZN40_INTERNAL_8947f698_4_k_cu_78ab1297_839944cuda3std3__45__cpo5beginE,(_ZN40_INTERNAL_8947f698_4_k_cu_78ab1297_839944cuda3std6ranges3__45__cpo5beginE - _ZN40_INTERNAL_8947f698_4_k_cu_78ab1297_839944cuda3std3__45__cpo5beginE)
_ZN40_INTERNAL_8947f698_4_k_cu_78ab1297_839944cuda3std3__45__cpo5beginE:
	.zero		1
	.type		_ZN40_INTERNAL_8947f698_4_k_cu_78ab1297_839944cuda3std6ranges3__45__cpo5beginE,@object
	.size		_ZN40_INTERNAL_8947f698_4_k_cu_78ab1297_839944cuda3std6ranges3__45__cpo5beginE,(_ZN40_INTERNAL_8947f698_4_k_cu_78ab1297_839946thrust24THRUST_300001_SM_1000_NS12placeholders2_5E - _ZN40_INTERNAL_8947f698_4_k_cu_78ab1297_839944cuda3std6ranges3__45__cpo5beginE)
_ZN40_INTERNAL_8947f698_4_k_cu_78ab1297_839944cuda3std6ranges3__45__cpo5beginE:
	.zero		1
	.type		_ZN40_INTERNAL_8947f698_4_k_cu_78ab1297_839946thrust24THRUST_300001_SM_1000_NS12placeholders2_5E,@object
	.size		_ZN40_INTERNAL_8947f698_4_k_cu_78ab1297_839946thrust24THRUST_300001_SM_1000_NS12placeholders2_5E,(_ZN40_INTERNAL_8947f698_4_k_cu_78ab1297_839944cuda3std3__45__cpo6rbeginE - _ZN40_INTERNAL_8947f698_4_k_cu_78ab1297_839946thrust24THRUST_300001_SM_1000_NS12placeholders2_5E)
_ZN40_INTERNAL_8947f698_4_k_cu_78ab1297_839946thrust24THRUST_300001_SM_1000_NS12placeholders2_5E:
	.zero		1
	.type		_ZN40_INTERNAL_8947f698_4_k_cu_78ab1297_839944cuda3std3__45__cpo6rbeginE,@object
	.size		_ZN40_INTERNAL_8947f698_4_k_cu_78ab1297_839944cuda3std3__45__cpo6rbeginE,(_ZN40_INTERNAL_8947f698_4_k_cu_78ab1297_839944cuda3std6ranges3__45__cpo7advanceE - _ZN40_INTERNAL_8947f698_4_k_cu_78ab1297_839944cuda3std3__45__cpo6rbeginE)
_ZN40_INTERNAL_8947f698_4_k_cu_78ab1297_839944cuda3std3__45__cpo6rbeginE:
	.zero		1
	.type		_ZN40_INTERNAL_8947f698_4_k_cu_78ab1297_839944cuda3std6ranges3__45__cpo7advanceE,@object
	.size		_ZN40_INTERNAL_8947f698_4_k_cu_78ab1297_839944cuda3std6ranges3__45__cpo7advanceE,(_ZN40_INTERNAL_8947f698_4_k_cu_78ab1297_839944cuda3std3__47nulloptE - _ZN40_INTERNAL_8947f698_4_k_cu_78ab1297_839944cuda3std6ranges3__45__cpo7advanceE)
_ZN40_INTERNAL_8947f698_4_k_cu_78ab1297_839944cuda3std6ranges3__45__cpo7advanceE:
	.zero		1
	.type		_ZN40_INTERNAL_8947f698_4_k_cu_78ab1297_839944cuda3std3__47nulloptE,@object
	.size		_ZN40_INTERNAL_8947f698_4_k_cu_78ab1297_839944cuda3std3__47nulloptE,(_ZN40_INTERNAL_8947f698_4_k_cu_78ab1297_839944cuda3std6ranges3__45__cpo8distanceE - _ZN40_INTERNAL_8947f698_4_k_cu_78ab1297_839944cuda3std3__47nulloptE)
_ZN40_INTERNAL_8947f698_4_k_cu_78ab1297_839944cuda3std3__47nulloptE:
	.zero		1
	.type		_ZN40_INTERNAL_8947f698_4_k_cu_78ab1297_839944cuda3std6ranges3__45__cpo8distanceE,@object
	.size		_ZN40_INTERNAL_8947f698_4_k_cu_78ab1297_839944cuda3std6ranges3__45__cpo8distanceE,(_ZN40_INTERNAL_8947f698_4_k_cu_78ab1297_839946thrust24THRUST_300001_SM_1000_NS12placeholders3_10E - _ZN40_INTERNAL_8947f698_4_k_cu_78ab1297_839944cuda3std6ranges3__45__cpo8distanceE)
_ZN40_INTERNAL_8947f698_4_k_cu_78ab1297_839944cuda3std6ranges3__45__cpo8distanceE:
	.zero		1
	.type		_ZN40_INTERNAL_8947f698_4_k_cu_78ab1297_839946thrust24THRUST_300001_SM_1000_NS12placeholders3_10E,@object
	.size		_ZN40_INTERNAL_8947f698_4_k_cu_78ab1297_839946thrust24THRUST_300001_SM_1000_NS12placeholders3_10E,(_ZN40_INTERNAL_8947f698_4_k_cu_78ab1297_839944cuda3std3__419piecewise_constructE - _ZN40_INTERNAL_8947f698_4_k_cu_78ab1297_839946thrust24THRUST_300001_SM_1000_NS12placeholders3_10E)
_ZN40_INTERNAL_8947f698_4_k_cu_78ab1297_839946thrust24THRUST_300001_SM_1000_NS12placeholders3_10E:
	.zero		1
	.type		_ZN40_INTERNAL_8947f698_4_k_cu_78ab1297_839944cuda3std3__419piecewise_constructE,@object
	.size		_ZN40_INTERNAL_8947f698_4_k_cu_78ab1297_839944cuda3std3__419piecewise_constructE,(_ZN40_INTERNAL_8947f698_4_k_cu_78ab1297_839944cuda3std6ranges3__45__cpo5cdataE - _ZN40_INTERNAL_8947f698_4_k_cu_78ab1297_839944cuda3std3__419piecewise_constructE)
_ZN40_INTERNAL_8947f698_4_k_cu_78ab1297_839944cuda3std3__419piecewise_constructE:
	.zero		1
	.type		_ZN40_INTERNAL_8947f698_4_k_cu_78ab1297_839944cuda3std6ranges3__45__cpo5cdataE,@object
	.size		_ZN40_INTERNAL_8947f698_4_k_cu_78ab1297_839944cuda3std6ranges3__45__cpo5cdataE,(_ZN40_INTERNAL_8947f698_4_k_cu_78ab1297_839946thrust24THRUST_300001_SM_1000_NS12placeholders2_2E - _ZN40_INTERNAL_8947f698_4_k_cu_78ab1297_839944cuda3std6ranges3__45__cpo5cdataE)
_ZN40_INTERNAL_8947f698_4_k_cu_78ab1297_839944cuda3std6ranges3__45__cpo5cdataE:
	.zero		1
	.type		_ZN40_INTERNAL_8947f698_4_k_cu_78ab1297_839946thrust24THRUST_300001_SM_1000_NS12placeholders2_2E,@object
	.size		_ZN40_INTERNAL_8947f698_4_k_cu_78ab1297_839946thrust24THRUST_300001_SM_1000_NS12placeholders2_2E,(_ZN40_INTERNAL_8947f698_4_k_cu_78ab1297_839944cuda3std3__45__cpo3endE - _ZN40_INTERNAL_8947f698_4_k_cu_78ab1297_839946thrust24THRUST_300001_SM_1000_NS12placeholders2_2E)
_ZN40_INTERNAL_8947f698_4_k_cu_78ab1297_839946thrust24THRUST_300001_SM_1000_NS12placeholders2_2E:
	.zero		1
	.type		_ZN40_INTERNAL_8947f698_4_k_cu_78ab1297_839944cuda3std3__45__cpo3endE,@object
	.size		_ZN40_INTERNAL_8947f698_4_k_cu_78ab1297_839944cuda3std3__45__cpo3endE,(_ZN40_INTERNAL_8947f698_4_k_cu_78ab1297_839944cuda3std6ranges3__45__cpo3endE - _ZN40_INTERNAL_8947f698_4_k_cu_78ab1297_839944cuda3std3__45__cpo3endE)
_ZN40_INTERNAL_8947f698_4_k_cu_78ab1297_839944cuda3std3__45__cpo3endE:
	.zero		1
	.type		_ZN40_INTERNAL_8947f698_4_k_cu_78ab1297_839944cuda3std6ranges3__45__cpo3endE,@object
	.size		_ZN40_INTERNAL_8947f698_4_k_cu_78ab1297_839944cuda3std6ranges3__45__cpo3endE,(_ZN40_INTERNAL_8947f698_4_k_cu_78ab1297_839946thrust24THRUST_300001_SM_1000_NS12placeholders2_6E - _ZN40_INTERNAL_8947f698_4_k_cu_78ab1297_839944cuda3std6ranges3__45__cpo3endE)
_ZN40_INTERNAL_8947f698_4_k_cu_78ab1297_839944cuda3std6ranges3__45__cpo3endE:
	.zero		1
	.type		_ZN40_INTERNAL_8947f698_4_k_cu_78ab1297_839946thrust24THRUST_300001_SM_1000_NS12placeholders2_6E,@object
	.size		_ZN40_INTERNAL_8947f698_4_k_cu_78ab1297_839946thrust24THRUST_300001_SM_1000_NS12placeholders2_6E,(_ZN40_INTERNAL_8947f698_4_k_cu_78ab1297_839944cuda3std3__45__cpo4rendE - _ZN40_INTERNAL_8947f698_4_k_cu_78ab1297_839946thrust24THRUST_300001_SM_1000_NS12placeholders2_6E)
_ZN40_INTERNAL_8947f698_4_k_cu_78ab1297_839946thrust24THRUST_300001_SM_1000_NS12placeholders2_6E:
	.zero		1
	.type		_ZN40_INTERNAL_8947f698_4_k_cu_78ab1297_839944cuda3std3__45__cpo4rendE,@object
	.size		_ZN40_INTERNAL_8947f698_4_k_cu_78ab1297_839944cuda3std3__45__cpo4rendE,(_ZN40_INTERNAL_8947f698_4_k_cu_78ab1297_839944cuda3std6ranges3__45__cpo9iter_swapE - _ZN40_INTERNAL_8947f698_4_k_cu_78ab1297_839944cuda3std3__45__cpo4rendE)
_ZN40_INTERNAL_8947f698_4_k_cu_78ab1297_839944cuda3std3__45__cpo4rendE:
	.zero		1
	.type		_ZN40_INTERNAL_8947f698_4_k_cu_78ab1297_839944cuda3std6ranges3__45__cpo9iter_swapE,@object
	.size		_ZN40_INTERNAL_8947f698_4_k_cu_78ab1297_839944cuda3std6ranges3__45__cpo9iter_swapE,(_ZN40_INTERNAL_8947f698_4_k_cu_78ab1297_839944cuda3std3__48unexpectE - _ZN40_INTERNAL_8947f698_4_k_cu_78ab1297_839944cuda3std6ranges3__45__cpo9iter_swapE)
_ZN40_INTERNAL_8947f698_4_k_cu_78ab1297_839944cuda3std6ranges3__45__cpo9iter_swapE:
	.zero		1
	.type		_ZN40_INTERNAL_8947f698_4_k_cu_78ab1297_839944cuda3std3__48unexpectE,@object
	.size		_ZN40_INTERNAL_8947f698_4_k_cu_78ab1297_839944cuda3std3__48unexpectE,(_ZN40_INTERNAL_8947f698_4_k_cu_78ab1297_839946thrust24THRUST_300001_SM_1000_NS8cuda_cub3parE - _ZN40_INTERNAL_8947f698_4_k_cu_78ab1297_839944cuda3std3__48unexpectE)
_ZN40_INTERNAL_8947f698_4_k_cu_78ab1297_839944cuda3std3__48unexpectE:
	.zero		1
	.type		_ZN40_INTERNAL_8947f698_4_k_cu_78ab1297_839946thrust24THRUST_300001_SM_1000_NS8cuda_cub3parE,@object
	.size		_ZN40_INTERNAL_8947f698_4_k_cu_78ab1297_839946thrust24THRUST_300001_SM_1000_NS8cuda_cub3parE,(_ZN40_INTERNAL_8947f698_4_k_cu_78ab1297_839946thrust24THRUST_300001_SM_1000_NS12placeholders2_4E - _ZN40_INTERNAL_8947f698_4_k_cu_78ab1297_839946thrust24THRUST_300001_SM_1000_NS8cuda_cub3parE)
_ZN40_INTERNAL_8947f698_4_k_cu_78ab1297_839946thrust24THRUST_300001_SM_1000_NS8cuda_cub3parE:
	.zero		1
	.type		_ZN40_INTERNAL_8947f698_4_k_cu_78ab1297_839946thrust24THRUST_300001_SM_1000_NS12placeholders2_4E,@object
	.size		_ZN40_INTERNAL_8947f698_4_k_cu_78ab1297_839946thrust24THRUST_300001_SM_1000_NS12placeholders2_4E,(_ZN40_INTERNAL_8947f698_4_k_cu_78ab1297_839944cuda3std3__45__cpo4cendE - _ZN40_INTERNAL_8947f698_4_k_cu_78ab1297_839946thrust24THRUST_300001_SM_1000_NS12placeholders2_4E)
_ZN40_INTERNAL_8947f698_4_k_cu_78ab1297_839946thrust24THRUST_300001_SM_1000_NS12placeholders2_4E:
	.zero		1
	.type		_ZN40_INTERNAL_8947f698_4_k_cu_78ab1297_839944cuda3std3__45__cpo4cendE,@object
	.size		_ZN40_INTERNAL_8947f698_4_k_cu_78ab1297_839944cuda3std3__45__cpo4cendE,(_ZN40_INTERNAL_8947f698_4_k_cu_78ab1297_839944cuda3std6ranges3__45__cpo4cendE - _ZN40_INTERNAL_8947f698_4_k_cu_78ab1297_839944cuda3std3__45__cpo4cendE)
_ZN40_INTERNAL_8947f698_4_k_cu_78ab1297_839944cuda3std3__45__cpo4cendE:
	.zero		1
	.type		_ZN40_INTERNAL_8947f698_4_k_cu_78ab1297_839944cuda3std6ranges3__45__cpo4cendE,@object
	.size		_ZN40_INTERNAL_8947f698_4_k_cu_78ab1297_839944cuda3std6ranges3__45__cpo4cendE,(_ZN40_INTERNAL_8947f698_4_k_cu_78ab1297_839944cuda3std3__420unreachable_sentinelE - _ZN40_INTERNAL_8947f698_4_k_cu_78ab1297_839944cuda3std6ranges3__45__cpo4cendE)
_ZN40_INTERNAL_8947f698_4_k_cu_78ab1297_839944cuda3std6ranges3__45__cpo4cendE:
	.zero		1
	.type		_ZN40_INTERNAL_8947f698_4_k_cu_78ab1297_839944cuda3std3__420unreachable_sentinelE,@object
	.size		_ZN40_INTERNAL_8947f698_4_k_cu_78ab1297_839944cuda3std3__420unreachable_sentinelE,(_ZN40_INTERNAL_8947f698_4_k_cu_78ab1297_839944cuda3std6ranges3__45__cpo5ssizeE - _ZN40_INTERNAL_8947f698_4_k_cu_78ab1297_839944cuda3std3__420unreachable_sentinelE)
_ZN40_INTERNAL_8947f698_4_k_cu_78ab1297_839944cuda3std3__420unreachable_sentinelE:
	.zero		1
	.type		_ZN40_INTERNAL_8947f698_4_k_cu_78ab1297_839944cuda3std6ranges3__45__cpo5ssizeE,@object
	.size		_ZN40_INTERNAL_8947f698_4_k_cu_78ab1297_839944cuda3std6ranges3__45__cpo5ssizeE,(_ZN40_INTERNAL_8947f698_4_k_cu_78ab1297_839946thrust24THRUST_300001_SM_1000_NS12placeholders2_8E - _ZN40_INTERNAL_8947f698_4_k_cu_78ab1297_839944cuda3std6ranges3__45__cpo5ssizeE)
_ZN40_INTERNAL_8947f698_4_k_cu_78ab1297_839944cuda3std6ranges3__45__cpo5ssizeE:
	.zero		1
	.type		_ZN40_INTERNAL_8947f698_4_k_cu_78ab1297_839946thrust24THRUST_300001_SM_1000_NS12placeholders2_8E,@object
	.size		_ZN40_INTERNAL_8947f698_4_k_cu_78ab1297_839946thrust24THRUST_300001_SM_1000_NS12placeholders2_8E,(_ZN40_INTERNAL_8947f698_4_k_cu_78ab1297_839944cuda3std3__45__cpo5crendE - _ZN40_INTERNAL_8947f698_4_k_cu_78ab1297_839946thrust24THRUST_300001_SM_1000_NS12placeholders2_8E)
_ZN40_INTERNAL_8947f698_4_k_cu_78ab1297_839946thrust24THRUST_300001_SM_1000_NS12placeholders2_8E:
	.zero		1
	.type		_ZN40_INTERNAL_8947f698_4_k_cu_78ab1297_839944cuda3std3__45__cpo5crendE,@object
	.size		_ZN40_INTERNAL_8947f698_4_k_cu_78ab1297_839944cuda3std3__45__cpo5crendE,(_ZN40_INTERNAL_8947f698_4_k_cu_78ab1297_839944cuda3std6ranges3__45__cpo4prevE - _ZN40_INTERNAL_8947f698_4_k_cu_78ab1297_839944cuda3std3__45__cpo5crendE)
_ZN40_INTERNAL_8947f698_4_k_cu_78ab1297_839944cuda3std3__45__cpo5crendE:
	.zero		1
	.type		_ZN40_INTERNAL_8947f698_4_k_cu_78ab1297_839944cuda3std6ranges3__45__cpo4prevE,@object
	.size		_ZN40_INTERNAL_8947f698_4_k_cu_78ab1297_839944cuda3std6ranges3__45__cpo4prevE,(_ZN40_INTERNAL_8947f698_4_k_cu_78ab1297_839944cuda3std6ranges3__45__cpo9iter_moveE - _ZN40_INTERNAL_8947f698_4_k_cu_78ab1297_839944cuda3std6ranges3__45__cpo4prevE)
_ZN40_INTERNAL_8947f698_4_k_cu_78ab1297_839944cuda3std6ranges3__45__cpo4prevE:
	.zero		1
	.type		_ZN40_INTERNAL_8947f698_4_k_cu_78ab1297_839944cuda3std6ranges3__45__cpo9iter_moveE,@object
	.size		_ZN40_INTERNAL_8947f698_4_k_cu_78ab1297_839944cuda3std6ranges3__45__cpo9iter_moveE,(_ZN40_INTERNAL_8947f698_4_k_cu_78ab1297_839946thrust24THRUST_300001_SM_1000_NS6system6detail10sequential3seqE - _ZN40_INTERNAL_8947f698_4_k_cu_78ab1297_839944cuda3std6ranges3__45__cpo9iter_moveE)
_ZN40_INTERNAL_8947f698_4_k_cu_78ab1297_839944cuda3std6ranges3__45__cpo9iter_moveE:
	.zero		1
	.type		_ZN40_INTERNAL_8947f698_4_k_cu_78ab1297_839946thrust24THRUST_300001_SM_1000_NS6system6detail10sequential3seqE,@object
	.size		_ZN40_INTERNAL_8947f698_4_k_cu_78ab1297_839946thrust24THRUST_300001_SM_1000_NS6system6detail10sequential3seqE,(.L_31 - _ZN40_INTERNAL_8947f698_4_k_cu_78ab1297_839946thrust24THRUST_300001_SM_1000_NS6system6detail10sequential3seqE)
_ZN40_INTERNAL_8947f698_4_k_cu_78ab1297_839946thrust24THRUST_300001_SM_1000_NS6system6detail10sequential3seqE:
	.zero		1
.L_31:


//--------------------- .nv.constant0._ZN3cub18CUB_300001_SM_10006detail11EmptyKernelIvEEvv --------------------------
	.section	.nv.constant0._ZN3cub18CUB_300001_SM_10006detail11EmptyKernelIvEEvv,"a",@progbits
	.sectionflags	@""
	.align	4
.nv.constant0._ZN3cub18CUB_300001_SM_10006detail11EmptyKernelIvEEvv:
	.zero		896


//--------------------- SYMBOLS --------------------------

	.type		.nv.reservedSmem.offset0,@object
	.size		.nv.reservedSmem.offset0,0x4
